//
// Generated by NVIDIA NVVM Compiler
//
// Compiler Build ID: CL-36424714
// Cuda compilation tools, release 13.0, V13.0.88
// Based on NVVM 20.0.0
//

.version 9.0
.target sm_100
.address_size 64

	// .globl	_Z13random_matrixPiiiiijP17curandStateXORWOW
.global .align 4 .b8 precalc_xorwow_matrix[102400];
.global .align 4 .b8 precalc_xorwow_offset_matrix[102400];
.global .align 4 .b8 mrg32k3aM1[2304];
.global .align 4 .b8 mrg32k3aM2[2304];
.global .align 4 .b8 mrg32k3aM1SubSeq[2016];
.global .align 4 .b8 mrg32k3aM2SubSeq[2016];
.global .align 4 .b8 mrg32k3aM1Seq[2304];
.global .align 4 .b8 mrg32k3aM2Seq[2304];
.const .align 8 .b8 __cr_lgamma_table[72];

.visible .entry _Z13random_matrixPiiiiijP17curandStateXORWOW(
	.param .u64 .ptr .align 1 _Z13random_matrixPiiiiijP17curandStateXORWOW_param_0,
	.param .u32 _Z13random_matrixPiiiiijP17curandStateXORWOW_param_1,
	.param .u32 _Z13random_matrixPiiiiijP17curandStateXORWOW_param_2,
	.param .u32 _Z13random_matrixPiiiiijP17curandStateXORWOW_param_3,
	.param .u32 _Z13random_matrixPiiiiijP17curandStateXORWOW_param_4,
	.param .u32 _Z13random_matrixPiiiiijP17curandStateXORWOW_param_5,
	.param .u64 .ptr .align 1 _Z13random_matrixPiiiiijP17curandStateXORWOW_param_6
)
{
	.reg .pred 	%p<27>;
	.reg .b32 	%r<463>;
	.reg .b64 	%rd<22>;

	ld.param.u64 	%rd8, [_Z13random_matrixPiiiiijP17curandStateXORWOW_param_0];
	ld.param.u32 	%r207, [_Z13random_matrixPiiiiijP17curandStateXORWOW_param_1];
	ld.param.u32 	%r208, [_Z13random_matrixPiiiiijP17curandStateXORWOW_param_2];
	ld.param.u32 	%r204, [_Z13random_matrixPiiiiijP17curandStateXORWOW_param_3];
	ld.param.u32 	%r205, [_Z13random_matrixPiiiiijP17curandStateXORWOW_param_4];
	ld.param.u32 	%r206, [_Z13random_matrixPiiiiijP17curandStateXORWOW_param_5];
	ld.param.u64 	%rd9, [_Z13random_matrixPiiiiijP17curandStateXORWOW_param_6];
	mov.u32 	%r209, %tid.x;
	mov.u32 	%r210, %ntid.x;
	mov.u32 	%r211, %ctaid.x;
	mad.lo.s32 	%r1, %r210, %r211, %r209;
	mov.u32 	%r212, %tid.y;
	mov.u32 	%r213, %ntid.y;
	mov.u32 	%r214, %ctaid.y;
	mad.lo.s32 	%r215, %r213, %r214, %r212;
	setp.ge.s32 	%p1, %r1, %r207;
	setp.ge.s32 	%p2, %r215, %r208;
	or.pred  	%p3, %p1, %p2;
	@%p3 bra 	$L__BB0_44;
	cvta.to.global.u64 	%rd10, %rd9;
	mad.lo.s32 	%r218, %r208, %r1, %r215;
	cvt.s64.s32 	%rd1, %r218;
	mul.wide.s32 	%rd11, %r218, 48;
	add.s64 	%rd2, %rd10, %rd11;
	xor.b32  	%r219, %r206, -1429050551;
	mul.lo.s32 	%r3, %r219, 1099087573;
	add.s32 	%r220, %r3, -638133224;
	add.s32 	%r377, %r3, 123456789;
	st.global.v2.u32 	[%rd2], {%r220, %r377};
	xor.b32  	%r376, %r3, 362436069;
	mov.b32 	%r375, -123459836;
	st.global.v2.u32 	[%rd2+8], {%r376, %r375};
	add.s32 	%r373, %r3, 5783321;
	mov.b32 	%r374, -589760388;
	st.global.v2.u32 	[%rd2+16], {%r374, %r373};
	setp.eq.s32 	%p4, %r218, 0;
	@%p4 bra 	$L__BB0_43;
	mov.b32 	%r359, 0;
	mov.b32 	%r375, -123459836;
	mov.b32 	%r374, -589760388;
	mov.u64 	%rd13, precalc_xorwow_matrix;
	mov.u64 	%rd21, %rd1;
$L__BB0_3:
	and.b64  	%rd4, %rd21, 3;
	setp.eq.s64 	%p5, %rd4, 0;
	@%p5 bra 	$L__BB0_42;
	mul.wide.u32 	%rd12, %r359, 3200;
	add.s64 	%rd5, %rd13, %rd12;
	cvt.u32.u64 	%r13, %rd4;
	mov.b32 	%r360, 0;
$L__BB0_5:
	mov.b32 	%r373, 0;
	mov.u32 	%r374, %r373;
	mov.u32 	%r375, %r373;
	mov.u32 	%r376, %r373;
	mov.u32 	%r377, %r373;
	mov.u32 	%r366, %r373;
$L__BB0_6:
	mul.wide.u32 	%rd14, %r366, 4;
	add.s64 	%rd15, %rd2, %rd14;
	ld.global.u32 	%r21, [%rd15+4];
	shl.b32 	%r22, %r366, 5;
	mov.b32 	%r372, 0;
$L__BB0_7:
	.pragma "nounroll";
	shr.u32 	%r227, %r21, %r372;
	and.b32  	%r228, %r227, 1;
	setp.eq.b32 	%p6, %r228, 1;
	not.pred 	%p7, %p6;
	add.s32 	%r229, %r22, %r372;
	mul.lo.s32 	%r230, %r229, 5;
	mul.wide.u32 	%rd16, %r230, 4;
	add.s64 	%rd6, %rd5, %rd16;
	@%p7 bra 	$L__BB0_9;
	ld.global.u32 	%r231, [%rd6];
	xor.b32  	%r377, %r377, %r231;
	ld.global.u32 	%r232, [%rd6+4];
	xor.b32  	%r376, %r376, %r232;
	ld.global.u32 	%r233, [%rd6+8];
	xor.b32  	%r375, %r375, %r233;
	ld.global.u32 	%r234, [%rd6+12];
	xor.b32  	%r374, %r374, %r234;
	ld.global.u32 	%r235, [%rd6+16];
	xor.b32  	%r373, %r373, %r235;
$L__BB0_9:
	and.b32  	%r237, %r227, 2;
	setp.eq.s32 	%p8, %r237, 0;
	@%p8 bra 	$L__BB0_11;
	ld.global.u32 	%r238, [%rd6+20];
	xor.b32  	%r377, %r377, %r238;
	ld.global.u32 	%r239, [%rd6+24];
	xor.b32  	%r376, %r376, %r239;
	ld.global.u32 	%r240, [%rd6+28];
	xor.b32  	%r375, %r375, %r240;
	ld.global.u32 	%r241, [%rd6+32];
	xor.b32  	%r374, %r374, %r241;
	ld.global.u32 	%r242, [%rd6+36];
	xor.b32  	%r373, %r373, %r242;
$L__BB0_11:
	and.b32  	%r244, %r227, 4;
	setp.eq.s32 	%p9, %r244, 0;
	@%p9 bra 	$L__BB0_13;
	ld.global.u32 	%r245, [%rd6+40];
	xor.b32  	%r377, %r377, %r245;
	ld.global.u32 	%r246, [%rd6+44];
	xor.b32  	%r376, %r376, %r246;
	ld.global.u32 	%r247, [%rd6+48];
	xor.b32  	%r375, %r375, %r247;
	ld.global.u32 	%r248, [%rd6+52];
	xor.b32  	%r374, %r374, %r248;
	ld.global.u32 	%r249, [%rd6+56];
	xor.b32  	%r373, %r373, %r249;
$L__BB0_13:
	and.b32  	%r251, %r227, 8;
	setp.eq.s32 	%p10, %r251, 0;
	@%p10 bra 	$L__BB0_15;
	ld.global.u32 	%r252, [%rd6+60];
	xor.b32  	%r377, %r377, %r252;
	ld.global.u32 	%r253, [%rd6+64];
	xor.b32  	%r376, %r376, %r253;
	ld.global.u32 	%r254, [%rd6+68];
	xor.b32  	%r375, %r375, %r254;
	ld.global.u32 	%r255, [%rd6+72];
	xor.b32  	%r374, %r374, %r255;
	ld.global.u32 	%r256, [%rd6+76];
	xor.b32  	%r373, %r373, %r256;
$L__BB0_15:
	and.b32  	%r258, %r227, 16;
	setp.eq.s32 	%p11, %r258, 0;
	@%p11 bra 	$L__BB0_17;
	ld.global.u32 	%r259, [%rd6+80];
	xor.b32  	%r377, %r377, %r259;
	ld.global.u32 	%r260, [%rd6+84];
	xor.b32  	%r376, %r376, %r260;
	ld.global.u32 	%r261, [%rd6+88];
	xor.b32  	%r375, %r375, %r261;
	ld.global.u32 	%r262, [%rd6+92];
	xor.b32  	%r374, %r374, %r262;
	ld.global.u32 	%r263, [%rd6+96];
	xor.b32  	%r373, %r373, %r263;
$L__BB0_17:
	and.b32  	%r265, %r227, 32;
	setp.eq.s32 	%p12, %r265, 0;
	@%p12 bra 	$L__BB0_19;
	ld.global.u32 	%r266, [%rd6+100];
	xor.b32  	%r377, %r377, %r266;
	ld.global.u32 	%r267, [%rd6+104];
	xor.b32  	%r376, %r376, %r267;
	ld.global.u32 	%r268, [%rd6+108];
	xor.b32  	%r375, %r375, %r268;
	ld.global.u32 	%r269, [%rd6+112];
	xor.b32  	%r374, %r374, %r269;
	ld.global.u32 	%r270, [%rd6+116];
	xor.b32  	%r373, %r373, %r270;
$L__BB0_19:
	and.b32  	%r272, %r227, 64;
	setp.eq.s32 	%p13, %r272, 0;
	@%p13 bra 	$L__BB0_21;
	ld.global.u32 	%r273, [%rd6+120];
	xor.b32  	%r377, %r377, %r273;
	ld.global.u32 	%r274, [%rd6+124];
	xor.b32  	%r376, %r376, %r274;
	ld.global.u32 	%r275, [%rd6+128];
	xor.b32  	%r375, %r375, %r275;
	ld.global.u32 	%r276, [%rd6+132];
	xor.b32  	%r374, %r374, %r276;
	ld.global.u32 	%r277, [%rd6+136];
	xor.b32  	%r373, %r373, %r277;
$L__BB0_21:
	and.b32  	%r279, %r227, 128;
	setp.eq.s32 	%p14, %r279, 0;
	@%p14 bra 	$L__BB0_23;
	ld.global.u32 	%r280, [%rd6+140];
	xor.b32  	%r377, %r377, %r280;
	ld.global.u32 	%r281, [%rd6+144];
	xor.b32  	%r376, %r376, %r281;
	ld.global.u32 	%r282, [%rd6+148];
	xor.b32  	%r375, %r375, %r282;
	ld.global.u32 	%r283, [%rd6+152];
	xor.b32  	%r374, %r374, %r283;
	ld.global.u32 	%r284, [%rd6+156];
	xor.b32  	%r373, %r373, %r284;
$L__BB0_23:
	and.b32  	%r286, %r227, 256;
	setp.eq.s32 	%p15, %r286, 0;
	@%p15 bra 	$L__BB0_25;
	ld.global.u32 	%r287, [%rd6+160];
	xor.b32  	%r377, %r377, %r287;
	ld.global.u32 	%r288, [%rd6+164];
	xor.b32  	%r376, %r376, %r288;
	ld.global.u32 	%r289, [%rd6+168];
	xor.b32  	%r375, %r375, %r289;
	ld.global.u32 	%r290, [%rd6+172];
	xor.b32  	%r374, %r374, %r290;
	ld.global.u32 	%r291, [%rd6+176];
	xor.b32  	%r373, %r373, %r291;
$L__BB0_25:
	and.b32  	%r293, %r227, 512;
	setp.eq.s32 	%p16, %r293, 0;
	@%p16 bra 	$L__BB0_27;
	ld.global.u32 	%r294, [%rd6+180];
	xor.b32  	%r377, %r377, %r294;
	ld.global.u32 	%r295, [%rd6+184];
	xor.b32  	%r376, %r376, %r295;
	ld.global.u32 	%r296, [%rd6+188];
	xor.b32  	%r375, %r375, %r296;
	ld.global.u32 	%r297, [%rd6+192];
	xor.b32  	%r374, %r374, %r297;
	ld.global.u32 	%r298, [%rd6+196];
	xor.b32  	%r373, %r373, %r298;
$L__BB0_27:
	and.b32  	%r300, %r227, 1024;
	setp.eq.s32 	%p17, %r300, 0;
	@%p17 bra 	$L__BB0_29;
	ld.global.u32 	%r301, [%rd6+200];
	xor.b32  	%r377, %r377, %r301;
	ld.global.u32 	%r302, [%rd6+204];
	xor.b32  	%r376, %r376, %r302;
	ld.global.u32 	%r303, [%rd6+208];
	xor.b32  	%r375, %r375, %r303;
	ld.global.u32 	%r304, [%rd6+212];
	xor.b32  	%r374, %r374, %r304;
	ld.global.u32 	%r305, [%rd6+216];
	xor.b32  	%r373, %r373, %r305;
$L__BB0_29:
	and.b32  	%r307, %r227, 2048;
	setp.eq.s32 	%p18, %r307, 0;
	@%p18 bra 	$L__BB0_31;
	ld.global.u32 	%r308, [%rd6+220];
	xor.b32  	%r377, %r377, %r308;
	ld.global.u32 	%r309, [%rd6+224];
	xor.b32  	%r376, %r376, %r309;
	ld.global.u32 	%r310, [%rd6+228];
	xor.b32  	%r375, %r375, %r310;
	ld.global.u32 	%r311, [%rd6+232];
	xor.b32  	%r374, %r374, %r311;
	ld.global.u32 	%r312, [%rd6+236];
	xor.b32  	%r373, %r373, %r312;
$L__BB0_31:
	and.b32  	%r314, %r227, 4096;
	setp.eq.s32 	%p19, %r314, 0;
	@%p19 bra 	$L__BB0_33;
	ld.global.u32 	%r315, [%rd6+240];
	xor.b32  	%r377, %r377, %r315;
	ld.global.u32 	%r316, [%rd6+244];
	xor.b32  	%r376, %r376, %r316;
	ld.global.u32 	%r317, [%rd6+248];
	xor.b32  	%r375, %r375, %r317;
	ld.global.u32 	%r318, [%rd6+252];
	xor.b32  	%r374, %r374, %r318;
	ld.global.u32 	%r319, [%rd6+256];
	xor.b32  	%r373, %r373, %r319;
$L__BB0_33:
	and.b32  	%r321, %r227, 8192;
	setp.eq.s32 	%p20, %r321, 0;
	@%p20 bra 	$L__BB0_35;
	ld.global.u32 	%r322, [%rd6+260];
	xor.b32  	%r377, %r377, %r322;
	ld.global.u32 	%r323, [%rd6+264];
	xor.b32  	%r376, %r376, %r323;
	ld.global.u32 	%r324, [%rd6+268];
	xor.b32  	%r375, %r375, %r324;
	ld.global.u32 	%r325, [%rd6+272];
	xor.b32  	%r374, %r374, %r325;
	ld.global.u32 	%r326, [%rd6+276];
	xor.b32  	%r373, %r373, %r326;
$L__BB0_35:
	and.b32  	%r328, %r227, 16384;
	setp.eq.s32 	%p21, %r328, 0;
	@%p21 bra 	$L__BB0_37;
	ld.global.u32 	%r329, [%rd6+280];
	xor.b32  	%r377, %r377, %r329;
	ld.global.u32 	%r330, [%rd6+284];
	xor.b32  	%r376, %r376, %r330;
	ld.global.u32 	%r331, [%rd6+288];
	xor.b32  	%r375, %r375, %r331;
	ld.global.u32 	%r332, [%rd6+292];
	xor.b32  	%r374, %r374, %r332;
	ld.global.u32 	%r333, [%rd6+296];
	xor.b32  	%r373, %r373, %r333;
$L__BB0_37:
	and.b32  	%r335, %r227, 32768;
	setp.eq.s32 	%p22, %r335, 0;
	@%p22 bra 	$L__BB0_39;
	ld.global.u32 	%r336, [%rd6+300];
	xor.b32  	%r377, %r377, %r336;
	ld.global.u32 	%r337, [%rd6+304];
	xor.b32  	%r376, %r376, %r337;
	ld.global.u32 	%r338, [%rd6+308];
	xor.b32  	%r375, %r375, %r338;
	ld.global.u32 	%r339, [%rd6+312];
	xor.b32  	%r374, %r374, %r339;
	ld.global.u32 	%r340, [%rd6+316];
	xor.b32  	%r373, %r373, %r340;
$L__BB0_39:
	add.s32 	%r372, %r372, 16;
	setp.ne.s32 	%p23, %r372, 32;
	@%p23 bra 	$L__BB0_7;
	mad.lo.s32 	%r341, %r366, -31, %r22;
	add.s32 	%r366, %r341, 1;
	setp.ne.s32 	%p24, %r366, 5;
	@%p24 bra 	$L__BB0_6;
	st.global.u32 	[%rd2+4], %r377;
	st.global.u32 	[%rd2+8], %r376;
	st.global.u32 	[%rd2+12], %r375;
	st.global.u32 	[%rd2+16], %r374;
	st.global.u32 	[%rd2+20], %r373;
	add.s32 	%r360, %r360, 1;
	setp.lt.u32 	%p25, %r360, %r13;
	@%p25 bra 	$L__BB0_5;
$L__BB0_42:
	shr.u64 	%rd7, %rd21, 2;
	add.s32 	%r359, %r359, 1;
	setp.gt.u64 	%p26, %rd21, 3;
	mov.u64 	%rd21, %rd7;
	@%p26 bra 	$L__BB0_3;
$L__BB0_43:
	mov.b32 	%r342, 0;
	st.global.v2.u32 	[%rd2+24], {%r342, %r342};
	st.global.u32 	[%rd2+32], %r342;
	mov.b64 	%rd17, 0;
	st.global.u64 	[%rd2+40], %rd17;
	shr.u32 	%r343, %r377, 2;
	xor.b32  	%r344, %r343, %r377;
	st.global.v2.u32 	[%rd2+8], {%r375, %r374};
	shl.b32 	%r345, %r373, 4;
	shl.b32 	%r346, %r344, 1;
	xor.b32  	%r347, %r346, %r345;
	xor.b32  	%r348, %r347, %r344;
	xor.b32  	%r349, %r348, %r373;
	st.global.v2.u32 	[%rd2+16], {%r373, %r349};
	add.s32 	%r350, %r3, -637770787;
	st.global.v2.u32 	[%rd2], {%r350, %r376};
	add.s32 	%r351, %r349, %r350;
	rem.u32 	%r352, %r351, %r205;
	add.s32 	%r353, %r352, %r204;
	cvta.to.global.u64 	%rd18, %rd8;
	shl.b64 	%rd19, %rd1, 2;
	add.s64 	%rd20, %rd18, %rd19;
	st.global.u32 	[%rd20], %r353;
$L__BB0_44:
	ret;

}


// ===== COMPILED SASS (sm_100) =====

	.target	sm_100

	.elftype	@"ET_EXEC"


//--------------------- .note.nv.tkinfo           --------------------------
	.section	.note.nv.tkinfo,"",@"SHT_NOTE"
	.sectionflags	@"SHF_NOTE_NV_TKINFO"
	.tkinfo
        /*0018*/ 	.word	0x00000002
        /*0030*/ 	.string	""
        /*0030*/ 	.string	"ptxas"
        /*0030*/ 	.string	"Cuda compilation tools, release 13.0, V13.0.88"
        /*0030*/ 	.string	"Build cuda_13.0.r13.0/compiler.36424714_0"
        /*0030*/ 	.string	"-arch sm_100 -m 64 "



//--------------------- .note.nv.cuinfo           --------------------------
	.section	.note.nv.cuinfo,"",@"SHT_NOTE"
	.sectionflags	@"SHF_NOTE_NV_CUINFO"
        /*0018*/ 	.short	0x0002
        /*001a*/ 	.short	0x0064
        /*001c*/ 	.short	0x0082
	.zero		2


//--------------------- .nv.info                  --------------------------
	.section	.nv.info,"",@"SHT_CUDA_INFO"
	.align	4


	//----- nvinfo : EIATTR_REGCOUNT
	.align		4
        /*0000*/ 	.byte	0x04, 0x2f
        /*0002*/ 	.short	(.L_10 - .L_9)
	.align		4
.L_9:
        /*0004*/ 	.word	index@(_Z13random_matrixPiiiiijP17curandStateXORWOW)
        /*0008*/ 	.word	0x0000001f


	//----- nvinfo : EIATTR_FRAME_SIZE
	.align		4
.L_10:
        /*000c*/ 	.byte	0x04, 0x11
        /*000e*/ 	.short	(.L_12 - .L_11)
	.align		4
.L_11:
        /*0010*/ 	.word	index@(_Z13random_matrixPiiiiijP17curandStateXORWOW)
        /*0014*/ 	.word	0x00000000


	//----- nvinfo : EIATTR_MIN_STACK_SIZE
	.align		4
.L_12:
        /*0018*/ 	.byte	0x04, 0x12
        /*001a*/ 	.short	(.L_14 - .L_13)
	.align		4
.L_13:
        /*001c*/ 	.word	index@(_Z13random_matrixPiiiiijP17curandStateXORWOW)
        /*0020*/ 	.word	0x00000000
.L_14:


//--------------------- .nv.compat                --------------------------
	.section	.nv.compat,"",@"SHT_CUDA_COMPAT_INFO"
	.align	4
        /*0000*/ 	.byte	0x02, 0x09, 0x00, 0x00, 0x02, 0x02, 0x01, 0x00, 0x02, 0x05, 0x05, 0x00, 0x03, 0x07, 0x01, 0x01
        /*0010*/ 	.byte	0x02, 0x03, 0x00, 0x00, 0x02, 0x06, 0x01, 0x00, 0x04, 0x0b, 0x08, 0x00, 0x09, 0x00, 0x00, 0x00
        /*0020*/ 	.byte	0x00, 0x00, 0x00, 0x00


//--------------------- .nv.info._Z13random_matrixPiiiiijP17curandStateXORWOW --------------------------
	.section	.nv.info._Z13random_matrixPiiiiijP17curandStateXORWOW,"",@"SHT_CUDA_INFO"
	.sectionflags	@""
	.align	4


	//----- nvinfo : EIATTR_CUDA_API_VERSION
	.align		4
        /*0000*/ 	.byte	0x04, 0x37
        /*0002*/ 	.short	(.L_16 - .L_15)
.L_15:
        /*0004*/ 	.word	0x00000082


	//----- nvinfo : EIATTR_KPARAM_INFO
	.align		4
.L_16:
        /*0008*/ 	.byte	0x04, 0x17
        /*000a*/ 	.short	(.L_18 - .L_17)
.L_17:
        /*000c*/ 	.word	0x00000000
        /*0010*/ 	.short	0x0006
        /*0012*/ 	.short	0x0020
        /*0014*/ 	.byte	0x00, 0xf5, 0x21, 0x00


	//----- nvinfo : EIATTR_KPARAM_INFO
	.align		4
.L_18:
        /*0018*/ 	.byte	0x04, 0x17
        /*001a*/ 	.short	(.L_20 - .L_19)
.L_19:
        /*001c*/ 	.word	0x00000000
        /*0020*/ 	.short	0x0005
        /*0022*/ 	.short	0x0018
        /*0024*/ 	.byte	0x00, 0xf0, 0x11, 0x00


	//----- nvinfo : EIATTR_KPARAM_INFO
	.align		4
.L_20:
        /*0028*/ 	.byte	0x04, 0x17
        /*002a*/ 	.short	(.L_22 - .L_21)
.L_21:
        /*002c*/ 	.word	0x00000000
        /*0030*/ 	.short	0x0004
        /*0032*/ 	.short	0x0014
        /*0034*/ 	.byte	0x00, 0xf0, 0x11, 0x00


	//----- nvinfo : EIATTR_KPARAM_INFO
	.align		4
.L_22:
        /*0038*/ 	.byte	0x04, 0x17
        /*003a*/ 	.short	(.L_24 - .L_23)
.L_23:
        /*003c*/ 	.word	0x00000000
        /*0040*/ 	.short	0x0003
        /*0042*/ 	.short	0x0010
        /*0044*/ 	.byte	0x00, 0xf0, 0x11, 0x00


	//----- nvinfo : EIATTR_KPARAM_INFO
	.align		4
.L_24:
        /*0048*/ 	.byte	0x04, 0x17
        /*004a*/ 	.short	(.L_26 - .L_25)
.L_25:
        /*004c*/ 	.word	0x00000000
        /*0050*/ 	.short	0x0002
        /*0052*/ 	.short	0x000c
        /*0054*/ 	.byte	0x00, 0xf0, 0x11, 0x00


	//----- nvinfo : EIATTR_KPARAM_INFO
	.align		4
.L_26:
        /*0058*/ 	.byte	0x04, 0x17
        /*005a*/ 	.short	(.L_28 - .L_27)
.L_27:
        /*005c*/ 	.word	0x00000000
        /*0060*/ 	.short	0x0001
        /*0062*/ 	.short	0x0008
        /*0064*/ 	.byte	0x00, 0xf0, 0x11, 0x00


	//----- nvinfo : EIATTR_KPARAM_INFO
	.align		4
.L_28:
        /*0068*/ 	.byte	0x04, 0x17
        /*006a*/ 	.short	(.L_30 - .L_29)
.L_29:
        /*006c*/ 	.word	0x00000000
        /*0070*/ 	.short	0x0000
        /*0072*/ 	.short	0x0000
        /*0074*/ 	.byte	0x00, 0xf5, 0x21, 0x00


	//----- nvinfo : EIATTR_SPARSE_MMA_MASK
	.align		4
.L_30:
        /*0078*/ 	.byte	0x03, 0x50
        /*007a*/ 	.short	0x0000


	//----- nvinfo : EIATTR_MAXREG_COUNT
	.align		4
        /*007c*/ 	.byte	0x03, 0x1b
        /*007e*/ 	.short	0x00ff


	//----- nvinfo : EIATTR_MERCURY_ISA_VERSION
	.align		4
        /*0080*/ 	.byte	0x03, 0x5f
        /*0082*/ 	.short	0x0101


	//----- nvinfo : EIATTR_VRC_CTA_INIT_COUNT
	.align		4
        /*0084*/ 	.byte	0x02, 0x4a
	.zero		1
	.zero		1


	//----- nvinfo : EIATTR_EXIT_INSTR_OFFSETS
	.align		4
        /*0088*/ 	.byte	0x04, 0x1c
        /*008a*/ 	.short	(.L_32 - .L_31)


	//   ....[0]....
.L_31:
        /*008c*/ 	.word	0x000000c0


	//   ....[1]....
        /*0090*/ 	.word	0x000012c0


	//----- nvinfo : EIATTR_CRS_STACK_SIZE
	.align		4
.L_32:
        /*0094*/ 	.byte	0x04, 0x1e
        /*0096*/ 	.short	(.L_34 - .L_33)
.L_33:
        /*0098*/ 	.word	0x00000000


	//----- nvinfo : EIATTR_CBANK_PARAM_SIZE
	.align		4
.L_34:
        /*009c*/ 	.byte	0x03, 0x19
        /*009e*/ 	.short	0x0028


	//----- nvinfo : EIATTR_PARAM_CBANK
	.align		4
        /*00a0*/ 	.byte	0x04, 0x0a
        /*00a2*/ 	.short	(.L_36 - .L_35)
	.align		4
.L_35:
        /*00a4*/ 	.word	index@(.nv.constant0._Z13random_matrixPiiiiijP17curandStateXORWOW)
        /*00a8*/ 	.short	0x0380
        /*00aa*/ 	.short	0x0028


	//----- nvinfo : EIATTR_SW_WAR
	.align		4
.L_36:
        /*00ac*/ 	.byte	0x04, 0x36
        /*00ae*/ 	.short	(.L_38 - .L_37)
.L_37:
        /*00b0*/ 	.word	0x00000008
.L_38:


//--------------------- .nv.callgraph             --------------------------
	.section	.nv.callgraph,"",@"SHT_CUDA_CALLGRAPH"
	.align	4
	.sectionentsize	8
	.align		4
        /*0000*/ 	.word	0x00000000
	.align		4
        /*0004*/ 	.word	0xffffffff
	.align		4
        /*0008*/ 	.word	0x00000000
	.align		4
        /*000c*/ 	.word	0xfffffffe
	.align		4
        /*0010*/ 	.word	0x00000000
	.align		4
        /*0014*/ 	.word	0xfffffffd
	.align		4
        /*0018*/ 	.word	0x00000000
	.align		4
        /*001c*/ 	.word	0xfffffffc


//--------------------- .nv.constant4             --------------------------
	.section	.nv.constant4,"a",@progbits
	.align	8
	.align		8
.nv.constant4:
        /*0000*/ 	.dword	precalc_xorwow_matrix
	.align		8
        /*0008*/ 	.dword	precalc_xorwow_offset_matrix
	.align		8
        /*0010*/ 	.dword	mrg32k3aM1
	.align		8
        /*0018*/ 	.dword	mrg32k3aM2
	.align		8
        /*0020*/ 	.dword	mrg32k3aM1SubSeq
	.align		8
        /*0028*/ 	.dword	mrg32k3aM2SubSeq
	.align		8
        /*0030*/ 	.dword	mrg32k3aM1Seq
	.align		8
        /*0038*/ 	.dword	mrg32k3aM2Seq


//--------------------- .nv.constant3             --------------------------
	.section	.nv.constant3,"a",@progbits
	.align	8
.nv.constant3:
	.type		__cr_lgamma_table,@object
	.size		__cr_lgamma_table,(.L_8 - __cr_lgamma_table)
__cr_lgamma_table:
        /*0000*/ 	.byte	0x00, 0x00, 0x00, 0x00, 0x00, 0x00, 0x00, 0x00, 0x00, 0x00, 0x00, 0x00, 0x00, 0x00, 0x00, 0x00
        /*0010*/ 	.byte	0xef, 0x39, 0xfa, 0xfe, 0x42, 0x2e, 0xe6, 0x3f, 0x02, 0x20, 0x2a, 0xfa, 0x0b, 0xab, 0xfc, 0x3f
        /*0020*/ 	.byte	0xf9, 0x2c, 0x92, 0x7c, 0xa7, 0x6c, 0x09, 0x40, 0xc9, 0x79, 0x44, 0x3c, 0x64, 0x26, 0x13, 0x40
        /*0030*/ 	.byte	0xca, 0x01, 0xcf, 0x3a, 0x27, 0x51, 0x1a, 0x40, 0x30, 0xcc, 0x2d, 0xf3, 0xe1, 0x0c, 0x21, 0x40
        /*0040*/ 	.byte	0x0d, 0xb7, 0xfc, 0x82, 0x8e, 0x35, 0x25, 0x40
.L_8:


//--------------------- .text._Z13random_matrixPiiiiijP17curandStateXORWOW --------------------------
	.section	.text._Z13random_matrixPiiiiijP17curandStateXORWOW,"ax",@progbits
	.align	128
        .global         _Z13random_matrixPiiiiijP17curandStateXORWOW
        .type           _Z13random_matrixPiiiiijP17curandStateXORWOW,@function
        .size           _Z13random_matrixPiiiiijP17curandStateXORWOW,(.L_x_9 - _Z13random_matrixPiiiiijP17curandStateXORWOW)
        .other          _Z13random_matrixPiiiiijP17curandStateXORWOW,@"STO_CUDA_ENTRY STV_DEFAULT"
_Z13random_matrixPiiiiijP17curandStateXORWOW:
.text._Z13random_matrixPiiiiijP17curandStateXORWOW:
[----:B------:R-:W-:Y:S01]  /*0000*/  LDC R1, c[0x0][0x37c] ;  /* 0x0000df00ff017b82 */ /* 0x000fe20000000800 */
[----:B------:R-:W0:Y:S01]  /*0010*/  S2R R3, SR_TID.Y ;  /* 0x0000000000037919 */ /* 0x000e220000002200 */
[----:B------:R-:W1:Y:S01]  /*0020*/  LDCU UR4, c[0x0][0x360] ;  /* 0x00006c00ff0477ac */ /* 0x000e620008000800 */
[----:B------:R-:W0:Y:S01]  /*0030*/  S2R R2, SR_CTAID.Y ;  /* 0x0000000000027919 */ /* 0x000e220000002600 */
[----:B------:R-:W0:Y:S01]  /*0040*/  LDCU UR5, c[0x0][0x364] ;  /* 0x00006c80ff0577ac */ /* 0x000e220008000800 */
[----:B------:R-:W1:Y:S01]  /*0050*/  S2R R0, SR_TID.X ;  /* 0x0000000000007919 */ /* 0x000e620000002100 */
[----:B------:R-:W2:Y:S01]  /*0060*/  LDCU.64 UR6, c[0x0][0x388] ;  /* 0x00007100ff0677ac */ /* 0x000ea20008000a00 */
[----:B------:R-:W1:Y:S01]  /*0070*/  S2R R5, SR_CTAID.X ;  /* 0x0000000000057919 */ /* 0x000e620000002500 */
[----:B0-----:R-:W-:-:S05]  /*0080*/  IMAD R3, R2, UR5, R3 ;  /* 0x0000000502037c24 */ /* 0x001fca000f8e0203 */
[----:B--2---:R-:W-:Y:S01]  /*0090*/  ISETP.GE.AND P0, PT, R3, UR7, PT ;  /* 0x0000000703007c0c */ /* 0x004fe2000bf06270 */
[----:B-1----:R-:W-:-:S05]  /*00a0*/  IMAD R0, R5, UR4, R0 ;  /* 0x0000000405007c24 */ /* 0x002fca000f8e0200 */
[----:B------:R-:W-:-:S13]  /*00b0*/  ISETP.GE.OR P0, PT, R0, UR6, P0 ;  /* 0x0000000600007c0c */ /* 0x000fda0008706670 */
[----:B------:R-:W-:Y:S05]  /*00c0*/  @P0 EXIT ;  /* 0x000000000000094d */ /* 0x000fea0003800000 */
[----:B------:R-:W0:Y:S01]  /*00d0*/  LDC R2, c[0x0][0x398] ;  /* 0x0000e600ff027b82 */ /* 0x000e220000000800 */
[----:B------:R-:W1:Y:S01]  /*00e0*/  LDCU.64 UR4, c[0x0][0x358] ;  /* 0x00006b00ff0477ac */ /* 0x000e620008000a00 */
[----:B------:R-:W-:Y:S01]  /*00f0*/  IMAD R0, R0, UR7, R3 ;  /* 0x0000000700007c24 */ /* 0x000fe2000f8e0203 */
[----:B------:R-:W-:Y:S01]  /*0100*/  BSSY.RECONVERGENT B0, `(.L_x_0) ;  /* 0x00000ec000007945 */ /* 0x000fe20003800200 */
[----:B------:R-:W-:Y:S02]  /*0110*/  IMAD.MOV.U32 R15, RZ, RZ, -0x75bd8fc ;  /* 0xf8a42704ff0f7424 */ /* 0x000fe400078e00ff */
[----:B------:R-:W-:Y:S01]  /*0120*/  IMAD.MOV.U32 R12, RZ, RZ, -0x23270784 ;  /* 0xdcd8f87cff0c7424 */ /* 0x000fe200078e00ff */
[----:B------:R-:W-:Y:S01]  /*0130*/  ISETP.NE.AND P0, PT, R0, RZ, PT ;  /* 0x000000ff0000720c */ /* 0x000fe20003f05270 */
[----:B------:R-:W2:Y:S01]  /*0140*/  LDC.64 R8, c[0x0][0x3a0] ;  /* 0x0000e800ff087b82 */ /* 0x000ea20000000a00 */
[----:B------:R-:W-:Y:S01]  /*0150*/  IMAD.MOV.U32 R5, RZ, RZ, -0x75bd8fc ;  /* 0xf8a42704ff057424 */ /* 0x000fe200078e00ff */
[----:B------:R-:W-:-:S02]  /*0160*/  SHF.R.S32.HI R10, RZ, 0x1f, R0 ;  /* 0x0000001fff0a7819 */ /* 0x000fc40000011400 */
[----:B0-----:R-:W-:-:S05]  /*0170*/  LOP3.LUT R2, R2, 0xaad26b49, RZ, 0x3c, !PT ;  /* 0xaad26b4902027812 */ /* 0x001fca00078e3cff */
[----:B------:R-:W-:Y:S02]  /*0180*/  IMAD R2, R2, 0x4182bed5, RZ ;  /* 0x4182bed502027824 */ /* 0x000fe400078e02ff */
[----:B--2---:R-:W-:-:S03]  /*0190*/  IMAD.WIDE R8, R0, 0x30, R8 ;  /* 0x0000003000087825 */ /* 0x004fc600078e0208 */
[C---:B------:R-:W-:Y:S01]  /*01a0*/  LOP3.LUT R4, R2.reuse, 0x159a55e5, RZ, 0x3c, !PT ;  /* 0x159a55e502047812 */ /* 0x040fe200078e3cff */
[C---:B------:R-:W-:Y:S02]  /*01b0*/  VIADD R3, R2.reuse, 0x583f19 ;  /* 0x00583f1902037836 */ /* 0x040fe40000000000 */
[C---:B------:R-:W-:Y:S02]  /*01c0*/  VIADD R6, R2.reuse, 0xd9f6dc18 ;  /* 0xd9f6dc1802067836 */ /* 0x040fe40000000000 */
[----:B------:R-:W-:Y:S02]  /*01d0*/  VIADD R7, R2, 0x75bcd15 ;  /* 0x075bcd1502077836 */ /* 0x000fe40000000000 */
[----:B------:R-:W-:Y:S02]  /*01e0*/  IMAD.MOV.U32 R14, RZ, RZ, R4 ;  /* 0x000000ffff0e7224 */ /* 0x000fe400078e0004 */
[----:B------:R-:W-:Y:S01]  /*01f0*/  IMAD.MOV.U32 R13, RZ, RZ, R3 ;  /* 0x000000ffff0d7224 */ /* 0x000fe200078e0003 */
[----:B-1----:R0:W-:Y:S01]  /*0200*/  STG.E.64 desc[UR4][R8.64], R6 ;  /* 0x0000000608007986 */ /* 0x0021e2000c101b04 */
[----:B------:R-:W-:-:S03]  /*0210*/  IMAD.MOV.U32 R2, RZ, RZ, -0x23270784 ;  /* 0xdcd8f87cff027424 */ /* 0x000fc600078e00ff */
[----:B------:R0:W-:Y:S04]  /*0220*/  STG.E.64 desc[UR4][R8.64+0x8], R14 ;  /* 0x0000080e08007986 */ /* 0x0001e8000c101b04 */
[----:B------:R0:W-:Y:S01]  /*0230*/  STG.E.64 desc[UR4][R8.64+0x10], R12 ;  /* 0x0000100c08007986 */ /* 0x0001e2000c101b04 */
[----:B------:R-:W-:Y:S05]  /*0240*/  @!P0 BRA `(.L_x_1) ;  /* 0x0000000c005c8947 */ /* 0x000fea0003800000 */
[----:B0-----:R-:W-:Y:S02]  /*0250*/  IMAD.MOV.U32 R6, RZ, RZ, R10 ;  /* 0x000000ffff067224 */ /* 0x001fe400078e000a */
[----:B------:R-:W-:Y:S02]  /*0260*/  IMAD.MOV.U32 R12, RZ, RZ, RZ ;  /* 0x000000ffff0c7224 */ /* 0x000fe400078e00ff */
[----:B------:R-:W-:Y:S02]  /*0270*/  IMAD.MOV.U32 R13, RZ, RZ, R0 ;  /* 0x000000ffff0d7224 */ /* 0x000fe400078e0000 */
[----:B------:R-:W-:Y:S02]  /*0280*/  IMAD.MOV.U32 R5, RZ, RZ, -0x75bd8fc ;  /* 0xf8a42704ff057424 */ /* 0x000fe400078e00ff */
[----:B------:R-:W-:-:S07]  /*0290*/  IMAD.MOV.U32 R2, RZ, RZ, -0x23270784 ;  /* 0xdcd8f87cff027424 */ /* 0x000fce00078e00ff */
.L_x_7:
[----:B------:R-:W-:Y:S01]  /*02a0*/  LOP3.LUT R8, R13, 0x3, RZ, 0xc0, !PT ;  /* 0x000000030d087812 */ /* 0x000fe200078ec0ff */
[----:B------:R-:W-:Y:S03]  /*02b0*/  BSSY.RECONVERGENT B1, `(.L_x_2) ;  /* 0x00000ca000017945 */ /* 0x000fe60003800200 */
[----:B------:R-:W-:-:S04]  /*02c0*/  ISETP.NE.U32.AND P0, PT, R8, RZ, PT ;  /* 0x000000ff0800720c */ /* 0x000fc80003f05070 */
[----:B------:R-:W-:-:S13]  /*02d0*/  ISETP.NE.AND.EX P0, PT, RZ, RZ, PT, P0 ;  /* 0x000000ffff00720c */ /* 0x000fda0003f05300 */
[----:B0-----:R-:W-:Y:S05]  /*02e0*/  @!P0 BRA `(.L_x_3) ;  /* 0x0000000c00188947 */ /* 0x001fea0003800000 */
[----:B------:R-:W0:Y:S01]  /*02f0*/  LDC.64 R8, c[0x4][RZ] ;  /* 0x01000000ff087b82 */ /* 0x000e220000000a00 */
[----:B------:R-:W-:Y:S02]  /*0300*/  IMAD.MOV.U32 R14, RZ, RZ, RZ ;  /* 0x000000ffff0e7224 */ /* 0x000fe400078e00ff */
[----:B0-----:R-:W-:-:S07]  /*0310*/  IMAD.WIDE.U32 R8, R12, 0xc80, R8 ;  /* 0x00000c800c087825 */ /* 0x001fce00078e0008 */
.L_x_6:
[----:B------:R-:W-:Y:S01]  /*0320*/  IMAD.MOV.U32 R15, RZ, RZ, RZ ;  /* 0x000000ffff0f7224 */ /* 0x000fe200078e00ff */
[----:B0-----:R-:W-:Y:S02]  /*0330*/  CS2R R2, SRZ ;  /* 0x0000000000027805 */ /* 0x001fe4000001ff00 */
[----:B------:R-:W-:Y:S01]  /*0340*/  CS2R R4, SRZ ;  /* 0x0000000000047805 */ /* 0x000fe2000001ff00 */
[----:B------:R-:W-:-:S07]  /*0350*/  IMAD.MOV.U32 R7, RZ, RZ, RZ ;  /* 0x000000ffff077224 */ /* 0x000fce00078e00ff */
.L_x_5:
[----:B------:R-:W0:Y:S02]  /*0360*/  LDC.64 R10, c[0x0][0x3a0] ;  /* 0x0000e800ff0a7b82 */ /* 0x000e240000000a00 */
[----:B0-----:R-:W-:-:S04]  /*0370*/  IMAD.WIDE R10, R0, 0x30, R10 ;  /* 0x00000030000a7825 */ /* 0x001fc800078e020a */
[----:B------:R-:W-:-:S05]  /*0380*/  IMAD.WIDE.U32 R10, R15, 0x4, R10 ;  /* 0x000000040f0a7825 */ /* 0x000fca00078e000a */
[----:B------:R0:W5:Y:S01]  /*0390*/  LDG.E R16, desc[UR4][R10.64+0x4] ;  /* 0x000004040a107981 */ /* 0x000162000c1e1900 */
[----:B------:R-:W-:-:S07]  /*03a0*/  IMAD.MOV.U32 R17, RZ, RZ, RZ ;  /* 0x000000ffff117224 */ /* 0x000fce00078e00ff */
.L_x_4:
[----:B-----5:R-:W-:Y:S01]  /*03b0*/  SHF.R.U32.HI R23, RZ, R17, R16 ;  /* 0x00000011ff177219 */ /* 0x020fe20000011610 */
[----:B0-----:R-:W-:-:S03]  /*03c0*/  IMAD.SHL.U32 R10, R15, 0x20, RZ ;  /* 0x000000200f0a7824 */ /* 0x001fc600078e00ff */
[----:B------:R-:W-:Y:S01]  /*03d0*/  LOP3.LUT R11, R23, 0x1, RZ, 0xc0, !PT ;  /* 0x00000001170b7812 */ /* 0x000fe200078ec0ff */
[----:B------:R-:W-:-:S03]  /*03e0*/  IMAD.IADD R10, R10, 0x1, R17 ;  /* 0x000000010a0a7824 */ /* 0x000fc600078e0211 */
[----:B------:R-:W-:Y:S01]  /*03f0*/  ISETP.NE.U32.AND P0, PT, R11, 0x1, PT ;  /* 0x000000010b00780c */ /* 0x000fe20003f05070 */
[----:B------:R-:W-:-:S03]  /*0400*/  IMAD R11, R10, 0x5, RZ ;  /* 0x000000050a0b7824 */ /* 0x000fc600078e02ff */
[----:B------:R-:W-:Y:S01]  /*0410*/  R2P PR, R23, 0x7e ;  /* 0x0000007e17007804 */ /* 0x000fe20000000000 */
[----:B------:R-:W-:-:S08]  /*0420*/  IMAD.WIDE.U32 R10, R11, 0x4, R8 ;  /* 0x000000040b0a7825 */ /* 0x000fd000078e0008 */
[----:B------:R-:W2:Y:S04]  /*0430*/  @!P0 LDG.E R20, desc[UR4][R10.64+0x10] ;  /* 0x000010040a148981 */ /* 0x000ea8000c1e1900 */
[----:B------:R-:W3:Y:S04]  /*0440*/  @P1 LDG.E R22, desc[UR4][R10.64+0x24] ;  /* 0x000024040a161981 */ /* 0x000ee8000c1e1900 */
[----:B------:R-:W4:Y:S04]  /*0450*/  @P2 LDG.E R24, desc[UR4][R10.64+0x38] ;  /* 0x000038040a182981 */ /* 0x000f28000c1e1900 */
[----:B------:R-:W4:Y:S04]  /*0460*/  @P3 LDG.E R26, desc[UR4][R10.64+0x4c] ;  /* 0x00004c040a1a3981 */ /* 0x000f28000c1e1900 */
[----:B------:R-:W4:Y:S04]  /*0470*/  @P4 LDG.E R28, desc[UR4][R10.64+0x60] ;  /* 0x000060040a1c4981 */ /* 0x000f28000c1e1900 */
[----:B------:R-:W4:Y:S04]  /*0480*/  @!P0 LDG.E R18, desc[UR4][R10.64] ;  /* 0x000000040a128981 */ /* 0x000f28000c1e1900 */
[----:B------:R-:W4:Y:S04]  /*0490*/  @!P0 LDG.E R19, desc[UR4][R10.64+0x4] ;  /* 0x000004040a138981 */ /* 0x000f28000c1e1900 */
[----:B------:R-:W4:Y:S04]  /*04a0*/  @P5 LDG.E R21, desc[UR4][R10.64+0x74] ;  /* 0x000074040a155981 */ /* 0x000f28000c1e1900 */
[----:B------:R-:W4:Y:S04]  /*04b0*/  @P1 LDG.E R25, desc[UR4][R10.64+0x20] ;  /* 0x000020040a191981 */ /* 0x000f28000c1e1900 */
[----:B------:R-:W4:Y:S01]  /*04c0*/  @P3 LDG.E R27, desc[UR4][R10.64+0x48] ;  /* 0x000048040a1b3981 */ /* 0x000f22000c1e1900 */
[----:B--2---:R-:W-:-:S03]  /*04d0*/  @!P0 LOP3.LUT R3, R3, R20, RZ, 0x3c, !PT ;  /* 0x0000001403038212 */ /* 0x004fc600078e3cff */
[----:B------:R-:W2:Y:S01]  /*04e0*/  @P1 LDG.E R20, desc[UR4][R10.64+0x14] ;  /* 0x000014040a141981 */ /* 0x000ea2000c1e1900 */
[----:B---3--:R-:W-:-:S03]  /*04f0*/  @P1 LOP3.LUT R3, R3, R22, RZ, 0x3c, !PT ;  /* 0x0000001603031212 */ /* 0x008fc600078e3cff */
[----:B------:R-:W3:Y:S01]  /*0500*/  @P1 LDG.E R22, desc[UR4][R10.64+0x1c] ;  /* 0x00001c040a161981 */ /* 0x000ee2000c1e1900 */
[----:B----4-:R-:W-:-:S03]  /*0510*/  @P2 LOP3.LUT R3, R3, R24, RZ, 0x3c, !PT ;  /* 0x0000001803032212 */ /* 0x010fc600078e3cff */
[----:B------:R-:W4:Y:S01]  /*0520*/  @P2 LDG.E R24, desc[UR4][R10.64+0x28] ;  /* 0x000028040a182981 */ /* 0x000f22000c1e1900 */
[----:B------:R-:W-:-:S03]  /*0530*/  @P3 LOP3.LUT R3, R3, R26, RZ, 0x3c, !PT ;  /* 0x0000001a03033212 */ /* 0x000fc600078e3cff */
[----:B------:R-:W3:Y:S01]  /*0540*/  @P6 LDG.E R26, desc[UR4][R10.64+0x88] ;  /* 0x000088040a1a6981 */ /* 0x000ee2000c1e1900 */
[----:B------:R-:W-:Y:S02]  /*0550*/  @P4 LOP3.LUT R3, R3, R28, RZ, 0x3c, !PT ;  /* 0x0000001c03034212 */ /* 0x000fe400078e3cff */
[----:B------:R-:W-:Y:S02]  /*0560*/  @!P0 LOP3.LUT R7, R7, R18, RZ, 0x3c, !PT ;  /* 0x0000001207078212 */ /* 0x000fe400078e3cff */
[----:B------:R-:W3:Y:S01]  /*0570*/  @!P0 LDG.E R18, desc[UR4][R10.64+0x8] ;  /* 0x000008040a128981 */ /* 0x000ee2000c1e1900 */
[----:B------:R-:W-:-:S03]  /*0580*/  @!P0 LOP3.LUT R4, R4, R19, RZ, 0x3c, !PT ;  /* 0x0000001304048212 */ /* 0x000fc600078e3cff */
[----:B------:R-:W3:Y:S01]  /*0590*/  @!P0 LDG.E R19, desc[UR4][R10.64+0xc] ;  /* 0x00000c040a138981 */ /* 0x000ee2000c1e1900 */
[----:B------:R-:W-:-:S03]  /*05a0*/  @P5 LOP3.LUT R3, R3, R21, RZ, 0x3c, !PT ;  /* 0x0000001503035212 */ /* 0x000fc600078e3cff */
[----:B------:R-:W3:Y:S01]  /*05b0*/  @P1 LDG.E R21, desc[UR4][R10.64+0x18] ;  /* 0x000018040a151981 */ /* 0x000ee2000c1e1900 */
[----:B--2---:R-:W-:-:S03]  /*05c0*/  @P1 LOP3.LUT R7, R7, R20, RZ, 0x3c, !PT ;  /* 0x0000001407071212 */ /* 0x004fc600078e3cff */
[----:B------:R-:W2:Y:S01]  /*05d0*/  @P3 LDG.E R20, desc[UR4][R10.64+0x3c] ;  /* 0x00003c040a143981 */ /* 0x000ea2000c1e1900 */
[----:B----4-:R-:W-:-:S03]  /*05e0*/  @P2 LOP3.LUT R7, R7, R24, RZ, 0x3c, !PT ;  /* 0x0000001807072212 */ /* 0x010fc600078e3cff */
[----:B------:R-:W4:Y:S01]  /*05f0*/  @P4 LDG.E R24, desc[UR4][R10.64+0x50] ;  /* 0x000050040a184981 */ /* 0x000f22000c1e1900 */
[----:B---3--:R-:W-:-:S03]  /*0600*/  @!P0 LOP3.LUT R5, R5, R18, RZ, 0x3c, !PT ;  /* 0x0000001205058212 */ /* 0x008fc600078e3cff */
[----:B------:R-:W3:Y:S01]  /*0610*/  @P2 LDG.E R18, desc[UR4][R10.64+0x30] ;  /* 0x000030040a122981 */ /* 0x000ee2000c1e1900 */
[----:B------:R-:W-:-:S03]  /*0620*/  @!P0 LOP3.LUT R2, R2, R19, RZ, 0x3c, !PT ;  /* 0x0000001302028212 */ /* 0x000fc600078e3cff */
[----:B------:R-:W3:Y:S01]  /*0630*/  @P2 LDG.E R19, desc[UR4][R10.64+0x2c] ;  /* 0x00002c040a132981 */ /* 0x000ee2000c1e1900 */
[----:B------:R-:W-:-:S03]  /*0640*/  @P1 LOP3.LUT R4, R4, R21, RZ, 0x3c, !PT ;  /* 0x0000001504041212 */ /* 0x000fc600078e3cff */
[----:B------:R-:W3:Y:S01]  /*0650*/  @P2 LDG.E R21, desc[UR4][R10.64+0x34] ;  /* 0x000034040a152981 */ /* 0x000ee2000c1e1900 */
[----:B------:R-:W-:Y:S02]  /*0660*/  @P1 LOP3.LUT R5, R5, R22, RZ, 0x3c, !PT ;  /* 0x0000001605051212 */ /* 0x000fe400078e3cff */
[----:B------:R-:W-:Y:S01]  /*0670*/  @P1 LOP3.LUT R2, R2, R25, RZ, 0x3c, !PT ;  /* 0x0000001902021212 */ /* 0x000fe200078e3cff */
[----:B------:R-:W3:Y:S04]  /*0680*/  @P3 LDG.E R22, desc[UR4][R10.64+0x44] ;  /* 0x000044040a163981 */ /* 0x000ee8000c1e1900 */
[----:B------:R-:W3:Y:S01]  /*0690*/  @P3 LDG.E R25, desc[UR4][R10.64+0x40] ;  /* 0x000040040a193981 */ /* 0x000ee2000c1e1900 */
[----:B--2---:R-:W-:-:S03]  /*06a0*/  @P3 LOP3.LUT R7, R7, R20, RZ, 0x3c, !PT ;  /* 0x0000001407073212 */ /* 0x004fc600078e3cff */
[----:B------:R-:W2:Y:S01]  /*06b0*/  @P5 LDG.E R20, desc[UR4][R10.64+0x64] ;  /* 0x000064040a145981 */ /* 0x000ea2000c1e1900 */
[----:B----4-:R-:W-:-:S03]  /*06c0*/  @P4 LOP3.LUT R7, R7, R24, RZ, 0x3c, !PT ;  /* 0x0000001807074212 */ /* 0x010fc600078e3cff */
[----:B------:R-:W4:Y:S01]  /*06d0*/  @P6 LDG.E R24, desc[UR4][R10.64+0x78] ;  /* 0x000078040a186981 */ /* 0x000f22000c1e1900 */
[----:B---3--:R-:W-:-:S03]  /*06e0*/  @P2 LOP3.LUT R5, R5, R18, RZ, 0x3c, !PT ;  /* 0x0000001205052212 */ /* 0x008fc600078e3cff */
[----:B------:R-:W3:Y:S01]  /*06f0*/  @P4 LDG.E R18, desc[UR4][R10.64+0x58] ;  /* 0x000058040a124981 */ /* 0x000ee2000c1e1900 */
[----:B------:R-:W-:-:S03]  /*0700*/  @P2 LOP3.LUT R4, R4, R19, RZ, 0x3c, !PT ;  /* 0x0000001304042212 */ /* 0x000fc600078e3cff */
[----:B------:R-:W3:Y:S01]  /*0710*/  @P4 LDG.E R19, desc[UR4][R10.64+0x54] ;  /* 0x000054040a134981 */ /* 0x000ee2000c1e1900 */
[----:B------:R-:W-:-:S03]  /*0720*/  @P2 LOP3.LUT R2, R2, R21, RZ, 0x3c, !PT ;  /* 0x0000001502022212 */ /* 0x000fc600078e3cff */
[----:B------:R-:W3:Y:S01]  /*0730*/  @P4 LDG.E R21, desc[UR4][R10.64+0x5c] ;  /* 0x00005c040a154981 */ /* 0x000ee2000c1e1900 */
[----:B------:R-:W-:Y:S02]  /*0740*/  @P3 LOP3.LUT R5, R5, R22, RZ, 0x3c, !PT ;  /* 0x0000001605053212 */ /* 0x000fe400078e3cff */
[----:B------:R-:W-:Y:S01]  /*0750*/  @P3 LOP3.LUT R2, R2, R27, RZ, 0x3c, !PT ;  /* 0x0000001b02023212 */ /* 0x000fe200078e3cff */
[----:B------:R-:W3:Y:S01]  /*0760*/  @P5 LDG.E R22, desc[UR4][R10.64+0x6c] ;  /* 0x00006c040a165981 */ /* 0x000ee2000c1e1900 */
[----:B------:R-:W-:-:S03]  /*0770*/  @P3 LOP3.LUT R4, R4, R25, RZ, 0x3c, !PT ;  /* 0x0000001904043212 */ /* 0x000fc600078e3cff */
[----:B------:R-:W3:Y:S04]  /*0780*/  @P5 LDG.E R25, desc[UR4][R10.64+0x68] ;  /* 0x000068040a195981 */ /* 0x000ee8000c1e1900 */
[----:B------:R-:W3:Y:S01]  /*0790*/  @P5 LDG.E R27, desc[UR4][R10.64+0x70] ;  /* 0x000070040a1b5981 */ /* 0x000ee2000c1e1900 */
[----:B------:R-:W-:Y:S02]  /*07a0*/  LOP3.LUT P0, RZ, R23, 0x80, RZ, 0xc0, !PT ;  /* 0x0000008017ff7812 */ /* 0x000fe4000780c0ff */
[----:B--2---:R-:W-:-:S11]  /*07b0*/  @P5 LOP3.LUT R7, R7, R20, RZ, 0x3c, !PT ;  /* 0x0000001407075212 */ /* 0x004fd600078e3cff */
        /* <DEDUP_REMOVED lines=15> */
[----:B------:R-:W-:Y:S02]  /*08b0*/  @P6 LOP3.LUT R3, R3, R26, RZ, 0x3c, !PT ;  /* 0x0000001a03036212 */ /* 0x000fe400078e3cff */
[----:B--2---:R-:W-:Y:S02]  /*08c0*/  @P0 LOP3.LUT R7, R7, R20, RZ, 0x3c, !PT ;  /* 0x0000001407070212 */ /* 0x004fe400078e3cff */
[----:B----4-:R-:W-:Y:S02]  /*08d0*/  @P0 LOP3.LUT R3, R3, R24, RZ, 0x3c, !PT ;  /* 0x0000001803030212 */ /* 0x010fe400078e3cff */
[----:B---3--:R-:W-:Y:S02]  /*08e0*/  @P6 LOP3.LUT R5, R5, R18, RZ, 0x3c, !PT ;  /* 0x0000001205056212 */ /* 0x008fe400078e3cff */
[----:B------:R-:W-:Y:S02]  /*08f0*/  @P6 LOP3.LUT R4, R4, R19, RZ, 0x3c, !PT ;  /* 0x0000001304046212 */ /* 0x000fe400078e3cff */
[----:B------:R-:W-:-:S02]  /*0900*/  @P6 LOP3.LUT R2, R2, R21, RZ, 0x3c, !PT ;  /* 0x0000001502026212 */ /* 0x000fc400078e3cff */
[----:B------:R-:W-:Y:S02]  /*0910*/  @P0 LOP3.LUT R5, R5, R22, RZ, 0x3c, !PT ;  /* 0x0000001605050212 */ /* 0x000fe400078e3cff */
[----:B------:R-:W-:Y:S02]  /*0920*/  @P0 LOP3.LUT R4, R4, R25, RZ, 0x3c, !PT ;  /* 0x0000001904040212 */ /* 0x000fe400078e3cff */
[----:B------:R-:W-:Y:S02]  /*0930*/  @P0 LOP3.LUT R2, R2, R27, RZ, 0x3c, !PT ;  /* 0x0000001b02020212 */ /* 0x000fe400078e3cff */
[----:B------:R-:W-:-:S13]  /*0940*/  R2P PR, R23.B1, 0x7f ;  /* 0x0000007f17007804 */ /* 0x000fda0000001000 */
[----:B------:R-:W2:Y:S04]  /*0950*/  @P0 LDG.E R18, desc[UR4][R10.64+0xa0] ;  /* 0x0000a0040a120981 */ /* 0x000ea8000c1e1900 */
[----:B------:R-:W3:Y:S04]  /*0960*/  @P0 LDG.E R20, desc[UR4][R10.64+0xa8] ;  /* 0x0000a8040a140981 */ /* 0x000ee8000c1e1900 */
[----:B------:R-:W4:Y:S04]  /*0970*/  @P1 LDG.E R22, desc[UR4][R10.64+0xbc] ;  /* 0x0000bc040a161981 */ /* 0x000f28000c1e1900 */
[----:B------:R-:W4:Y:S04]  /*0980*/  @P1 LDG.E R24, desc[UR4][R10.64+0xc4] ;  /* 0x0000c4040a181981 */ /* 0x000f28000c1e1900 */
[----:B------:R-:W4:Y:S04]  /*0990*/  @P0 LDG.E R19, desc[UR4][R10.64+0xa4] ;  /* 0x0000a4040a130981 */ /* 0x000f28000c1e1900 */
[----:B------:R-:W4:Y:S04]  /*09a0*/  @P0 LDG.E R21, desc[UR4][R10.64+0xac] ;  /* 0x0000ac040a150981 */ /* 0x000f28000c1e1900 */
[----:B------:R-:W4:Y:S04]  /*09b0*/  @P1 LDG.E R25, desc[UR4][R10.64+0xb8] ;  /* 0x0000b8040a191981 */ /* 0x000f28000c1e1900 */
[----:B------:R-:W4:Y:S04]  /*09c0*/  @P2 LDG.E R26, desc[UR4][R10.64+0xc8] ;  /* 0x0000c8040a1a2981 */ /* 0x000f28000c1e1900 */
[----:B------:R-:W4:Y:S04]  /*09d0*/  @P1 LDG.E R27, desc[UR4][R10.64+0xc0] ;  /* 0x0000c0040a1b1981 */ /* 0x000f28000c1e1900 */
[----:B------:R-:W4:Y:S01]  /*09e0*/  @P3 LDG.E R28, desc[UR4][R10.64+0xec] ;  /* 0x0000ec040a1c3981 */ /* 0x000f22000c1e1900 */
[----:B--2---:R-:W-:-:S03]  /*09f0*/  @P0 LOP3.LUT R7, R7, R18, RZ, 0x3c, !PT ;  /* 0x0000001207070212 */ /* 0x004fc600078e3cff */
[----:B------:R-:W2:Y:S01]  /*0a00*/  @P0 LDG.E R18, desc[UR4][R10.64+0xb0] ;  /* 0x0000b0040a120981 */ /* 0x000ea2000c1e1900 */
[----:B---3--:R-:W-:-:S03]  /*0a10*/  @P0 LOP3.LUT R5, R5, R20, RZ, 0x3c, !PT ;  /* 0x0000001405050212 */ /* 0x008fc600078e3cff */
[----:B------:R-:W3:Y:S01]  /*0a20*/  @P1 LDG.E R20, desc[UR4][R10.64+0xb4] ;  /* 0x0000b4040a141981 */ /* 0x000ee2000c1e1900 */
[----:B----4-:R-:W-:-:S03]  /*0a30*/  @P1 LOP3.LUT R5, R5, R22, RZ, 0x3c, !PT ;  /* 0x0000001605051212 */ /* 0x010fc600078e3cff */
[----:B------:R-:W4:Y:S01]  /*0a40*/  @P2 LDG.E R22, desc[UR4][R10.64+0xd8] ;  /* 0x0000d8040a162981 */ /* 0x000f22000c1e1900 */
[----:B------:R-:W-:-:S03]  /*0a50*/  @P0 LOP3.LUT R4, R4, R19, RZ, 0x3c, !PT ;  /* 0x0000001304040212 */ /* 0x000fc600078e3cff */
[----:B------:R-:W4:Y:S01]  /*0a60*/  @P2 LDG.E R19, desc[UR4][R10.64+0xcc] ;  /* 0x0000cc040a132981 */ /* 0x000f22000c1e1900 */
[----:B------:R-:W-:-:S03]  /*0a70*/  @P0 LOP3.LUT R2, R2, R21, RZ, 0x3c, !PT ;  /* 0x0000001502020212 */ /* 0x000fc600078e3cff */
[----:B------:R-:W4:Y:S01]  /*0a80*/  @P2 LDG.E R21, desc[UR4][R10.64+0xd4] ;  /* 0x0000d4040a152981 */ /* 0x000f22000c1e1900 */
[----:B------:R-:W-:-:S03]  /*0a90*/  @P1 LOP3.LUT R4, R4, R25, RZ, 0x3c, !PT ;  /* 0x0000001904041212 */ /* 0x000fc600078e3cff */
[----:B------:R-:W4:Y:S01]  /*0aa0*/  @P3 LDG.E R25, desc[UR4][R10.64+0xe8] ;  /* 0x0000e8040a193981 */ /* 0x000f22000c1e1900 */
[----:B--2---:R-:W-:-:S03]  /*0ab0*/  @P0 LOP3.LUT R3, R3, R18, RZ, 0x3c, !PT ;  /* 0x0000001203030212 */ /* 0x004fc600078e3cff */
[----:B------:R-:W2:Y:S01]  /*0ac0*/  @P4 LDG.E R18, desc[UR4][R10.64+0xf0] ;  /* 0x0000f0040a124981 */ /* 0x000ea2000c1e1900 */
[----:B------:R-:W-:-:S03]  /*0ad0*/  @P1 LOP3.LUT R3, R3, R24, RZ, 0x3c, !PT ;  /* 0x0000001803031212 */ /* 0x000fc600078e3cff */
[----:B------:R-:W2:Y:S01]  /*0ae0*/  @P3 LDG.E R24, desc[UR4][R10.64+0xdc] ;  /* 0x0000dc040a183981 */ /* 0x000ea2000c1e1900 */
[----:B---3--:R-:W-:-:S03]  /*0af0*/  @P1 LOP3.LUT R7, R7, R20, RZ, 0x3c, !PT ;  /* 0x0000001407071212 */ /* 0x008fc600078e3cff */
[----:B------:R-:W3:Y:S01]  /*0b00*/  @P2 LDG.E R20, desc[UR4][R10.64+0xd0] ;  /* 0x0000d0040a142981 */ /* 0x000ee2000c1e1900 */
[----:B------:R-:W-:Y:S02]  /*0b10*/  LOP3.LUT P0, RZ, R23, 0x8000, RZ, 0xc0, !PT ;  /* 0x0000800017ff7812 */ /* 0x000fe4000780c0ff */
[----:B------:R-:W-:Y:S01]  /*0b20*/  @P2 LOP3.LUT R7, R7, R26, RZ, 0x3c, !PT ;  /* 0x0000001a07072212 */ /* 0x000fe200078e3cff */
[----:B------:R-:W3:Y:S04]  /*0b30*/  @P3 LDG.E R23, desc[UR4][R10.64+0xe0] ;  /* 0x0000e0040a173981 */ /* 0x000ee8000c1e1900 */
[----:B------:R-:W3:Y:S01]  /*0b40*/  @P3 LDG.E R26, desc[UR4][R10.64+0xe4] ;  /* 0x0000e4040a1a3981 */ /* 0x000ee2000c1e1900 */
[----:B------:R-:W-:Y:S02]  /*0b50*/  @P1 LOP3.LUT R2, R2, R27, RZ, 0x3c, !PT ;  /* 0x0000001b02021212 */ /* 0x000fe400078e3cff */
[----:B----4-:R-:W-:-:S02]  /*0b60*/  @P2 LOP3.LUT R3, R3, R22, RZ, 0x3c, !PT ;  /* 0x0000001603032212 */ /* 0x010fc400078e3cff */
[----:B------:R-:W4:Y:S01]  /*0b70*/  @P4 LDG.E R22, desc[UR4][R10.64+0x100] ;  /* 0x000100040a164981 */ /* 0x000f22000c1e1900 */
[----:B------:R-:W-:Y:S02]  /*0b80*/  @P2 LOP3.LUT R4, R4, R19, RZ, 0x3c, !PT ;  /* 0x0000001304042212 */ /* 0x000fe400078e3cff */
[----:B------:R-:W-:Y:S01]  /*0b90*/  @P2 LOP3.LUT R2, R2, R21, RZ, 0x3c, !PT ;  /* 0x0000001502022212 */ /* 0x000fe200078e3cff */
[----:B------:R-:W4:Y:S04]  /*0ba0*/  @P4 LDG.E R19, desc[UR4][R10.64+0xf4] ;  /* 0x0000f4040a134981 */ /* 0x000f28000c1e1900 */
[----:B------:R-:W4:Y:S01]  /*0bb0*/  @P4 LDG.E R21, desc[UR4][R10.64+0xfc] ;  /* 0x0000fc040a154981 */ /* 0x000f22000c1e1900 */
[----:B------:R-:W-:-:S03]  /*0bc0*/  @P3 LOP3.LUT R2, R2, R25, RZ, 0x3c, !PT ;  /* 0x0000001902023212 */ /* 0x000fc600078e3cff */
[----:B------:R-:W4:Y:S01]  /*0bd0*/  @P5 LDG.E R25, desc[UR4][R10.64+0x110] ;  /* 0x000110040a195981 */ /* 0x000f22000c1e1900 */
[----:B--2---:R-:W-:-:S03]  /*0be0*/  @P3 LOP3.LUT R7, R7, R24, RZ, 0x3c, !PT ;  /* 0x0000001807073212 */ /* 0x004fc600078e3cff */
[----:B------:R-:W2:Y:S01]  /*0bf0*/  @P5 LDG.E R24, desc[UR4][R10.64+0x104] ;  /* 0x000104040a185981 */ /* 0x000ea2000c1e1900 */
[----:B---3--:R-:W-:Y:S02]  /*0c00*/  @P2 LOP3.LUT R5, R5, R20, RZ, 0x3c, !PT ;  /* 0x0000001405052212 */ /* 0x008fe400078e3cff */
[----:B------:R-:W-:Y:S01]  /*0c10*/  @P4 LOP3.LUT R7, R7, R18, RZ, 0x3c, !PT ;  /* 0x0000001207074212 */ /* 0x000fe200078e3cff */
[----:B------:R-:W3:Y:S01]  /*0c20*/  @P4 LDG.E R20, desc[UR4][R10.64+0xf8] ;  /* 0x0000f8040a144981 */ /* 0x000ee2000c1e1900 */
[----:B------:R-:W-:-:S03]  /*0c30*/  @P3 LOP3.LUT R4, R4, R23, RZ, 0x3c, !PT ;  /* 0x0000001704043212 */ /* 0x000fc600078e3cff */
[----:B------:R-:W3:Y:S01]  /*0c40*/  @P5 LDG.E R18, desc[UR4][R10.64+0x114] ;  /* 0x000114040a125981 */ /* 0x000ee2000c1e1900 */
[----:B------:R-:W-:-:S03]  /*0c50*/  @P3 LOP3.LUT R5, R5, R26, RZ, 0x3c, !PT ;  /* 0x0000001a05053212 */ /* 0x000fc600078e3cff */
[----:B------:R-:W3:Y:S04]  /*0c60*/  @P5 LDG.E R23, desc[UR4][R10.64+0x108] ;  /* 0x000108040a175981 */ /* 0x000ee8000c1e1900 */
[----:B------:R-:W3:Y:S01]  /*0c70*/  @P5 LDG.E R26, desc[UR4][R10.64+0x10c] ;  /* 0x00010c040a1a5981 */ /* 0x000ee2000c1e1900 */
[----:B------:R-:W-:Y:S02]  /*0c80*/  @P3 LOP3.LUT R3, R3, R28, RZ, 0x3c, !PT ;  /* 0x0000001c03033212 */ /* 0x000fe400078e3cff */
[----:B----4-:R-:W-:Y:S01]  /*0c90*/  @P4 LOP3.LUT R4, R4, R19, RZ, 0x3c, !PT ;  /* 0x0000001304044212 */ /* 0x010fe200078e3cff */
[----:B------:R-:W4:Y:S01]  /*0ca0*/  @P0 LDG.E R28, desc[UR4][R10.64+0x13c] ;  /* 0x00013c040a1c0981 */ /* 0x000f22000c1e1900 */
[----:B------:R-:W-:Y:S02]  /*0cb0*/  @P4 LOP3.LUT R3, R3, R22, RZ, 0x3c, !PT ;  /* 0x0000001603034212 */ /* 0x000fe400078e3cff */
[----:B------:R-:W-:Y:S01]  /*0cc0*/  @P4 LOP3.LUT R2, R2, R21, RZ, 0x3c, !PT ;  /* 0x0000001502024212 */ /* 0x000fe200078e3cff */
[----:B------:R-:W4:Y:S04]  /*0cd0*/  @P6 LDG.E R19, desc[UR4][R10.64+0x11c] ;  /* 0x00011c040a136981 */ /* 0x000f28000c1e1900 */
[----:B------:R-:W4:Y:S01]  /*0ce0*/  @P6 LDG.E R22, desc[UR4][R10.64+0x120] ;  /* 0x000120040a166981 */ /* 0x000f22000c1e1900 */
[----:B------:R-:W-:-:S03]  /*0cf0*/  @P5 LOP3.LUT R2, R2, R25, RZ, 0x3c, !PT ;  /* 0x0000001902025212 */ /* 0x000fc600078e3cff */
[----:B------:R-:W4:Y:S04]  /*0d00*/  @P6 LDG.E R21, desc[UR4][R10.64+0x124] ;  /* 0x000124040a156981 */ /* 0x000f28000c1e1900 */
[----:B------:R-:W4:Y:S01]  /*0d10*/  @P0 LDG.E R25, desc[UR4][R10.64+0x138] ;  /* 0x000138040a190981 */ /* 0x000f22000c1e1900 */
[----:B--2---:R-:W-:-:S03]  /*0d20*/  @P5 LOP3.LUT R7, R7, R24, RZ, 0x3c, !PT ;  /* 0x0000001807075212 */ /* 0x004fc600078e3cff */
[----:B------:R-:W2:Y:S01]  /*0d30*/  @P0 LDG.E R24, desc[UR4][R10.64+0x12c] ;  /* 0x00012c040a180981 */ /* 0x000ea2000c1e1900 */
[----:B---3--:R-:W-:-:S03]  /*0d40*/  @P4 LOP3.LUT R5, R5, R20, RZ, 0x3c, !PT ;  /* 0x0000001405054212 */ /* 0x008fc600078e3cff */
[----:B------:R-:W3:Y:S01]  /*0d50*/  @P6 LDG.E R20, desc[UR4][R10.64+0x118] ;  /* 0x000118040a146981 */ /* 0x000ee2000c1e1900 */
[----:B------:R-:W-:-:S03]  /*0d60*/  @P5 LOP3.LUT R3, R3, R18, RZ, 0x3c, !PT ;  /* 0x0000001203035212 */ /* 0x000fc600078e3cff */
[----:B------:R-:W2:Y:S01]  /*0d70*/  @P6 LDG.E R18, desc[UR4][R10.64+0x128] ;  /* 0x000128040a126981 */ /* 0x000ea2000c1e1900 */
[----:B------:R-:W-:-:S03]  /*0d80*/  @P5 LOP3.LUT R4, R4, R23, RZ, 0x3c, !PT ;  /* 0x0000001704045212 */ /* 0x000fc600078e3cff */
[----:B------:R-:W2:Y:S01]  /*0d90*/  @P0 LDG.E R23, desc[UR4][R10.64+0x130] ;  /* 0x000130040a170981 */ /* 0x000ea2000c1e1900 */
[----:B------:R-:W-:-:S03]  /*0da0*/  @P5 LOP3.LUT R5, R5, R26, RZ, 0x3c, !PT ;  /* 0x0000001a05055212 */ /* 0x000fc600078e3cff */
[----:B------:R-:W2:Y:S01]  /*0db0*/  @P0 LDG.E R26, desc[UR4][R10.64+0x134] ;  /* 0x000134040a1a0981 */ /* 0x000ea2000c1e1900 */
[----:B------:R-:W-:-:S05]  /*0dc0*/  VIADD R17, R17, 0x10 ;  /* 0x0000001011117836 */ /* 0x000fca0000000000 */
[----:B------:R-:W-:Y:S02]  /*0dd0*/  ISETP.NE.AND P1, PT, R17, 0x20, PT ;  /* 0x000000201100780c */ /* 0x000fe40003f25270 */
[----:B----4-:R-:W-:Y:S02]  /*0de0*/  @P6 LOP3.LUT R4, R4, R19, RZ, 0x3c, !PT ;  /* 0x0000001304046212 */ /* 0x010fe400078e3cff */
[----:B------:R-:W-:Y:S02]  /*0df0*/  @P6 LOP3.LUT R5, R5, R22, RZ, 0x3c, !PT ;  /* 0x0000001605056212 */ /* 0x000fe400078e3cff */
[----:B------:R-:W-:-:S04]  /*0e00*/  @P6 LOP3.LUT R2, R2, R21, RZ, 0x3c, !PT ;  /* 0x0000001502026212 */ /* 0x000fc800078e3cff */
[----:B------:R-:W-:Y:S02]  /*0e10*/  @P0 LOP3.LUT R2, R2, R25, RZ, 0x3c, !PT ;  /* 0x0000001902020212 */ /* 0x000fe400078e3cff */
[----:B---3--:R-:W-:Y:S02]  /*0e20*/  @P6 LOP3.LUT R7, R7, R20, RZ, 0x3c, !PT ;  /* 0x0000001407076212 */ /* 0x008fe400078e3cff */
[----:B--2---:R-:W-:Y:S02]  /*0e30*/  @P6 LOP3.LUT R3, R3, R18, RZ, 0x3c, !PT ;  /* 0x0000001203036212 */ /* 0x004fe400078e3cff */
[----:B------:R-:W-:Y:S02]  /*0e40*/  @P0 LOP3.LUT R7, R7, R24, RZ, 0x3c, !PT ;  /* 0x0000001807070212 */ /* 0x000fe400078e3cff */
[----:B------:R-:W-:Y:S02]  /*0e50*/  @P0 LOP3.LUT R4, R4, R23, RZ, 0x3c, !PT ;  /* 0x0000001704040212 */ /* 0x000fe400078e3cff */
[----:B------:R-:W-:-:S02]  /*0e60*/  @P0 LOP3.LUT R3, R3, R28, RZ, 0x3c, !PT ;  /* 0x0000001c03030212 */ /* 0x000fc400078e3cff */
[----:B------:R-:W-:Y:S01]  /*0e70*/  @P0 LOP3.LUT R5, R5, R26, RZ, 0x3c, !PT ;  /* 0x0000001a05050212 */ /* 0x000fe200078e3cff */
[----:B------:R-:W-:Y:S06]  /*0e80*/  @P1 BRA `(.L_x_4) ;  /* 0xfffffff400481947 */ /* 0x000fec000383ffff */
[----:B------:R-:W-:-:S05]  /*0e90*/  VIADD R15, R15, 0x1 ;  /* 0x000000010f0f7836 */ /* 0x000fca0000000000 */
[----:B------:R-:W-:-:S13]  /*0ea0*/  ISETP.NE.AND P0, PT, R15, 0x5, PT ;  /* 0x000000050f00780c */ /* 0x000fda0003f05270 */
[----:B------:R-:W-:Y:S05]  /*0eb0*/  @P0 BRA `(.L_x_5) ;  /* 0xfffffff400280947 */ /* 0x000fea000383ffff */
[----:B------:R-:W0:Y:S01]  /*0ec0*/  LDC.64 R10, c[0x0][0x3a0] ;  /* 0x0000e800ff0a7b82 */ /* 0x000e220000000a00 */
[----:B------:R-:W-:Y:S01]  /*0ed0*/  VIADD R14, R14, 0x1 ;  /* 0x000000010e0e7836 */ /* 0x000fe20000000000 */
[----:B------:R-:W-:-:S04]  /*0ee0*/  LOP3.LUT R15, R13, 0x3, RZ, 0xc0, !PT ;  /* 0x000000030d0f7812 */ /* 0x000fc800078ec0ff */
[----:B------:R-:W-:Y:S01]  /*0ef0*/  ISETP.GE.U32.AND P0, PT, R14, R15, PT ;  /* 0x0000000f0e00720c */ /* 0x000fe20003f06070 */
[----:B0-----:R-:W-:-:S05]  /*0f00*/  IMAD.WIDE R10, R0, 0x30, R10 ;  /* 0x00000030000a7825 */ /* 0x001fca00078e020a */
[----:B------:R0:W-:Y:S04]  /*0f10*/  STG.E desc[UR4][R10.64+0x4], R7 ;  /* 0x000004070a007986 */ /* 0x0001e8000c101904 */
[----:B------:R0:W-:Y:S04]  /*0f20*/  STG.E.64 desc[UR4][R10.64+0x8], R4 ;  /* 0x000008040a007986 */ /* 0x0001e8000c101b04 */
[----:B------:R0:W-:Y:S01]  /*0f30*/  STG.E.64 desc[UR4][R10.64+0x10], R2 ;  /* 0x000010020a007986 */ /* 0x0001e2000c101b04 */
[----:B------:R-:W-:Y:S05]  /*0f40*/  @!P0 BRA `(.L_x_6) ;  /* 0xfffffff000f48947 */ /* 0x000fea000383ffff */
.L_x_3:
[----:B------:R-:W-:Y:S05]  /*0f50*/  BSYNC.RECONVERGENT B1 ;  /* 0x0000000000017941 */ /* 0x000fea0003800200 */
.L_x_2:
[C---:B------:R-:W-:Y:S01]  /*0f60*/  ISETP.GT.U32.AND P0, PT, R13.reuse, 0x3, PT ;  /* 0x000000030d00780c */ /* 0x040fe20003f04070 */
[----:B------:R-:W-:Y:S01]  /*0f70*/  VIADD R12, R12, 0x1 ;  /* 0x000000010c0c7836 */ /* 0x000fe20000000000 */
[--C-:B------:R-:W-:Y:S02]  /*0f80*/  SHF.R.U64 R13, R13, 0x2, R6.reuse ;  /* 0x000000020d0d7819 */ /* 0x100fe40000001206 */
[----:B------:R-:W-:Y:S02]  /*0f90*/  ISETP.GT.U32.AND.EX P0, PT, R6, RZ, PT, P0 ;  /* 0x000000ff0600720c */ /* 0x000fe40003f04100 */
[----:B------:R-:W-:-:S11]  /*0fa0*/  SHF.R.U32.HI R6, RZ, 0x2, R6 ;  /* 0x00000002ff067819 */ /* 0x000fd60000011606 */
[----:B------:R-:W-:Y:S05]  /*0fb0*/  @P0 BRA `(.L_x_7) ;  /* 0xfffffff000b80947 */ /* 0x000fea000383ffff */
.L_x_1:
[----:B------:R-:W-:Y:S05]  /*0fc0*/  BSYNC.RECONVERGENT B0 ;  /* 0x0000000000007941 */ /* 0x000fea0003800200 */
.L_x_0:
[----:B------:R-:W1:Y:S01]  /*0fd0*/  LDCU.64 UR6, c[0x0][0x390] ;  /* 0x00007200ff0677ac */ /* 0x000e620008000a00 */
[----:B0-----:R-:W0:Y:S01]  /*0fe0*/  LDC R8, c[0x0][0x398] ;  /* 0x0000e600ff087b82 */ /* 0x001e220000000800 */
[----:B------:R-:W-:Y:S01]  /*0ff0*/  SHF.R.U32.HI R6, RZ, 0x2, R7 ;  /* 0x00000002ff067819 */ /* 0x000fe20000011607 */
[----:B------:R-:W-:Y:S01]  /*1000*/  IMAD.MOV.U32 R15, RZ, RZ, R2 ;  /* 0x000000ffff0f7224 */ /* 0x000fe200078e0002 */
[----:B------:R-:W2:Y:S01]  /*1010*/  LDCU.64 UR8, c[0x0][0x380] ;  /* 0x00007000ff0877ac */ /* 0x000ea20008000a00 */
[----:B------:R-:W-:Y:S01]  /*1020*/  IMAD.MOV.U32 R14, RZ, RZ, R5 ;  /* 0x000000ffff0e7224 */ /* 0x000fe200078e0005 */
[----:B------:R-:W-:Y:S01]  /*1030*/  LOP3.LUT R6, R6, R7, RZ, 0x3c, !PT ;  /* 0x0000000706067212 */ /* 0x000fe200078e3cff */
[----:B------:R-:W-:Y:S01]  /*1040*/  IMAD.SHL.U32 R7, R3, 0x10, RZ ;  /* 0x0000001003077824 */ /* 0x000fe200078e00ff */
[----:B-1----:R-:W1:Y:S01]  /*1050*/  I2F.U32.RP R9, UR7 ;  /* 0x0000000700097d06 */ /* 0x002e620008209000 */
[----:B------:R-:W-:Y:S02]  /*1060*/  ISETP.NE.U32.AND P1, PT, RZ, UR7, PT ;  /* 0x00000007ff007c0c */ /* 0x000fe4000bf25070 */
[----:B--2---:R-:W-:-:S02]  /*1070*/  LEA R2, P2, R0, UR8, 0x2 ;  /* 0x0000000800027c11 */ /* 0x004fc4000f8410ff */
[----:B0-----:R-:W-:Y:S01]  /*1080*/  LOP3.LUT R12, R8, 0xaad26b49, RZ, 0x3c, !PT ;  /* 0xaad26b49080c7812 */ /* 0x001fe200078e3cff */
[----:B------:R-:W-:-:S04]  /*1090*/  IMAD.SHL.U32 R8, R6, 0x2, RZ ;  /* 0x0000000206087824 */ /* 0x000fc800078e00ff */
[----:B------:R-:W-:Y:S01]  /*10a0*/  IMAD R12, R12, 0x4182bed5, RZ ;  /* 0x4182bed50c0c7824 */ /* 0x000fe200078e02ff */
[----:B------:R-:W-:Y:S01]  /*10b0*/  LOP3.LUT R8, R6, R8, R7, 0x96, !PT ;  /* 0x0000000806087212 */ /* 0x000fe200078e9607 */
[----:B-1----:R-:W0:Y:S02]  /*10c0*/  MUFU.RCP R9, R9 ;  /* 0x0000000900097308 */ /* 0x002e240000001000 */
[----:B------:R-:W-:Y:S02]  /*10d0*/  VIADD R6, R12, 0xd9fc63dd ;  /* 0xd9fc63dd0c067836 */ /* 0x000fe40000000000 */
[----:B0-----:R-:W-:-:S04]  /*10e0*/  VIADD R10, R9, 0xffffffe ;  /* 0x0ffffffe090a7836 */ /* 0x001fc80000000000 */
[----:B------:R0:W1:Y:S02]  /*10f0*/  F2I.FTZ.U32.TRUNC.NTZ R11, R10 ;  /* 0x0000000a000b7305 */ /* 0x000064000021f000 */
[----:B0-----:R-:W-:Y:S02]  /*1100*/  IMAD.MOV.U32 R10, RZ, RZ, RZ ;  /* 0x000000ffff0a7224 */ /* 0x001fe400078e00ff */
[----:B-1----:R-:W-:-:S04]  /*1110*/  IMAD.MOV R9, RZ, RZ, -R11 ;  /* 0x000000ffff097224 */ /* 0x002fc800078e0a0b */
[----:B------:R-:W-:Y:S01]  /*1120*/  IMAD R7, R9, UR7, RZ ;  /* 0x0000000709077c24 */ /* 0x000fe2000f8e02ff */
[----:B------:R-:W-:Y:S01]  /*1130*/  LOP3.LUT R9, R8, R3, RZ, 0x3c, !PT ;  /* 0x0000000308097212 */ /* 0x000fe200078e3cff */
[----:B------:R-:W-:Y:S02]  /*1140*/  IMAD.MOV.U32 R8, RZ, RZ, R3 ;  /* 0x000000ffff087224 */ /* 0x000fe400078e0003 */
[----:B------:R-:W-:-:S04]  /*1150*/  IMAD.HI.U32 R10, R11, R7, R10 ;  /* 0x000000070b0a7227 */ /* 0x000fc800078e000a */
[----:B------:R-:W-:-:S04]  /*1160*/  IMAD.IADD R7, R9, 0x1, R6 ;  /* 0x0000000109077824 */ /* 0x000fc800078e0206 */
[----:B------:R-:W-:-:S04]  /*1170*/  IMAD.HI.U32 R10, R10, R7, RZ ;  /* 0x000000070a0a7227 */ /* 0x000fc800078e00ff */
[----:B------:R-:W-:-:S04]  /*1180*/  IMAD.MOV R10, RZ, RZ, -R10 ;  /* 0x000000ffff0a7224 */ /* 0x000fc800078e0a0a */
[----:B------:R-:W-:Y:S01]  /*1190*/  IMAD R12, R10, UR7, R7 ;  /* 0x000000070a0c7c24 */ /* 0x000fe2000f8e0207 */
[----:B------:R-:W-:Y:S01]  /*11a0*/  SHF.R.S32.HI R7, RZ, 0x1f, R0 ;  /* 0x0000001fff077819 */ /* 0x000fe20000011400 */
[----:B------:R-:W0:Y:S03]  /*11b0*/  LDC.64 R10, c[0x0][0x3a0] ;  /* 0x0000e800ff0a7b82 */ /* 0x000e260000000a00 */
[----:B------:R-:W-:Y:S02]  /*11c0*/  ISETP.GE.U32.AND P0, PT, R12, UR7, PT ;  /* 0x000000070c007c0c */ /* 0x000fe4000bf06070 */
[----:B------:R-:W-:Y:S01]  /*11d0*/  LEA.HI.X R3, R0, UR9, R7, 0x2, P2 ;  /* 0x0000000900037c11 */ /* 0x000fe200090f1407 */
[----:B------:R-:W-:-:S10]  /*11e0*/  IMAD.MOV.U32 R7, RZ, RZ, R4 ;  /* 0x000000ffff077224 */ /* 0x000fd400078e0004 */
[----:B------:R-:W-:-:S05]  /*11f0*/  @P0 VIADD R12, R12, -UR7 ;  /* 0x800000070c0c0c36 */ /* 0x000fca0008000000 */
[----:B------:R-:W-:Y:S01]  /*1200*/  ISETP.GE.U32.AND P0, PT, R12, UR7, PT ;  /* 0x000000070c007c0c */ /* 0x000fe2000bf06070 */
[----:B0-----:R-:W-:-:S05]  /*1210*/  IMAD.WIDE R10, R0, 0x30, R10 ;  /* 0x00000030000a7825 */ /* 0x001fca00078e020a */
[----:B------:R-:W-:Y:S04]  /*1220*/  STG.E.64 desc[UR4][R10.64+0x8], R14 ;  /* 0x0000080e0a007986 */ /* 0x000fe8000c101b04 */
[----:B------:R-:W-:Y:S03]  /*1230*/  STG.E.64 desc[UR4][R10.64+0x10], R8 ;  /* 0x000010080a007986 */ /* 0x000fe6000c101b04 */
[----:B------:R-:W-:Y:S01]  /*1240*/  @P0 VIADD R12, R12, -UR7 ;  /* 0x800000070c0c0c36 */ /* 0x000fe20008000000 */
[----:B------:R-:W-:Y:S01]  /*1250*/  @!P1 LOP3.LUT R12, RZ, UR7, RZ, 0x33, !PT ;  /* 0x00000007ff0c9c12 */ /* 0x000fe2000f8e33ff */
[----:B------:R-:W-:Y:S04]  /*1260*/  STG.E.64 desc[UR4][R10.64+0x18], RZ ;  /* 0x000018ff0a007986 */ /* 0x000fe8000c101b04 */
[----:B------:R-:W-:Y:S01]  /*1270*/  VIADD R5, R12, UR6 ;  /* 0x000000060c057c36 */ /* 0x000fe20008000000 */
[----:B------:R-:W-:Y:S04]  /*1280*/  STG.E desc[UR4][R10.64+0x20], RZ ;  /* 0x000020ff0a007986 */ /* 0x000fe8000c101904 */
[----:B------:R-:W-:Y:S04]  /*1290*/  STG.E.64 desc[UR4][R10.64+0x28], RZ ;  /* 0x000028ff0a007986 */ /* 0x000fe8000c101b04 */
[----:B------:R-:W-:Y:S04]  /*12a0*/  STG.E.64 desc[UR4][R10.64], R6 ;  /* 0x000000060a007986 */ /* 0x000fe8000c101b04 */
[----:B------:R-:W-:Y:S01]  /*12b0*/  STG.E desc[UR4][R2.64], R5 ;  /* 0x0000000502007986 */ /* 0x000fe2000c101904 */
[----:B------:R-:W-:Y:S05]  /*12c0*/  EXIT ;  /* 0x000000000000794d */ /* 0x000fea0003800000 */
.L_x_8:
[----:B------:R-:W-:-:S00]  /*12d0*/  BRA `(.L_x_8) ;  /* 0xfffffffc00fc7947 */ /* 0x000fc0000383ffff */
[----:B------:R-:W-:-:S00]  /*12e0*/  NOP ;  /* 0x0000000000007918 */ /* 0x000fc00000000000 */
        /* <DEDUP_REMOVED lines=9> */
.L_x_9:


//--------------------- .nv.global.init           --------------------------
	.section	.nv.global.init,"aw",@progbits
	.align	4
.nv.global.init:
	.type		mrg32k3aM1SubSeq,@object
	.size		mrg32k3aM1SubSeq,(mrg32k3aM2SubSeq - mrg32k3aM1SubSeq)
mrg32k3aM1SubSeq:
        /*0000*/ 	.byte	0x0b, 0xcc, 0xee, 0x04, 0x73, 0x29, 0x8b, 0x6f, 0xf6, 0x53, 0x03, 0xf6, 0x23, 0xf6, 0xea, 0xda
        /* <DEDUP_REMOVED lines=125> */
	.type		mrg32k3aM2SubSeq,@object
	.size		mrg32k3aM2SubSeq,(mrg32k3aM1 - mrg32k3aM2SubSeq)
mrg32k3aM2SubSeq:
        /* <DEDUP_REMOVED lines=126> */
	.type		mrg32k3aM1,@object
	.size		mrg32k3aM1,(mrg32k3aM1Seq - mrg32k3aM1)
mrg32k3aM1:
        /* <DEDUP_REMOVED lines=144> */
	.type		mrg32k3aM1Seq,@object
	.size		mrg32k3aM1Seq,(mrg32k3aM2 - mrg32k3aM1Seq)
mrg32k3aM1Seq:
        /* <DEDUP_REMOVED lines=144> */
	.type		mrg32k3aM2,@object
	.size		mrg32k3aM2,(mrg32k3aM2Seq - mrg32k3aM2)
mrg32k3aM2:
        /* <DEDUP_REMOVED lines=144> */
	.type		mrg32k3aM2Seq,@object
	.size		mrg32k3aM2Seq,(precalc_xorwow_matrix - mrg32k3aM2Seq)
mrg32k3aM2Seq:
        /* <DEDUP_REMOVED lines=144> */
	.type		precalc_xorwow_matrix,@object
	.size		precalc_xorwow_matrix,(precalc_xorwow_offset_matrix - precalc_xorwow_matrix)
precalc_xorwow_matrix:
        /* <DEDUP_REMOVED lines=6400> */
	.type		precalc_xorwow_offset_matrix,@object
	.size		precalc_xorwow_offset_matrix,(.L_1 - precalc_xorwow_offset_matrix)
precalc_xorwow_offset_matrix:
        /* <DEDUP_REMOVED lines=6400> */
.L_1:


//--------------------- .nv.shared.reserved.0     --------------------------
	.section	.nv.shared.reserved.0,"aw",@nobits
	.weak		__nv_reservedSMEM_offset_0_alias
	.size		__nv_reservedSMEM_offset_0_alias, 0, 64
	.other		__nv_reservedSMEM_offset_0_alias,@"STO_CUDA_RESERVED_SHARED STV_DEFAULT"
__nv_reservedSMEM_offset_0_alias:
	.zero		0
	.zero		64


//--------------------- .nv.constant0._Z13random_matrixPiiiiijP17curandStateXORWOW --------------------------
	.section	.nv.constant0._Z13random_matrixPiiiiijP17curandStateXORWOW,"a",@progbits
	.sectionflags	@""
	.align	4
.nv.constant0._Z13random_matrixPiiiiijP17curandStateXORWOW:
	.zero		936


//--------------------- SYMBOLS --------------------------

	.type		.nv.reservedSmem.offset0,@object
	.size		.nv.reservedSmem.offset0,0x4
